//
// Generated by NVIDIA NVVM Compiler
//
// Compiler Build ID: CL-36424714
// Cuda compilation tools, release 13.0, V13.0.88
// Based on NVVM 20.0.0
//

.version 9.0
.target sm_100
.address_size 64

	// .globl	_ZN13cuda_ros_node3addEPiS0_S0_S0_

.visible .entry _ZN13cuda_ros_node3addEPiS0_S0_S0_(
	.param .u64 .ptr .align 1 _ZN13cuda_ros_node3addEPiS0_S0_S0__param_0,
	.param .u64 .ptr .align 1 _ZN13cuda_ros_node3addEPiS0_S0_S0__param_1,
	.param .u64 .ptr .align 1 _ZN13cuda_ros_node3addEPiS0_S0_S0__param_2,
	.param .u64 .ptr .align 1 _ZN13cuda_ros_node3addEPiS0_S0_S0__param_3
)
{
	.reg .pred 	%p<3>;
	.reg .b32 	%r<15>;
	.reg .b64 	%rd<13>;

	ld.param.u64 	%rd5, [_ZN13cuda_ros_node3addEPiS0_S0_S0__param_0];
	ld.param.u64 	%rd6, [_ZN13cuda_ros_node3addEPiS0_S0_S0__param_1];
	ld.param.u64 	%rd7, [_ZN13cuda_ros_node3addEPiS0_S0_S0__param_2];
	ld.param.u64 	%rd8, [_ZN13cuda_ros_node3addEPiS0_S0_S0__param_3];
	cvta.to.global.u64 	%rd1, %rd8;
	mov.u32 	%r6, %tid.x;
	mov.u32 	%r7, %ctaid.x;
	mov.u32 	%r1, %ntid.x;
	mad.lo.s32 	%r14, %r7, %r1, %r6;
	ld.global.u32 	%r8, [%rd1];
	setp.ge.s32 	%p1, %r14, %r8;
	@%p1 bra 	$L__BB0_3;
	mov.u32 	%r9, %nctaid.x;
	mul.lo.s32 	%r3, %r1, %r9;
	cvta.to.global.u64 	%rd2, %rd5;
	cvta.to.global.u64 	%rd3, %rd6;
	cvta.to.global.u64 	%rd4, %rd7;
$L__BB0_2:
	mul.wide.s32 	%rd9, %r14, 4;
	add.s64 	%rd10, %rd2, %rd9;
	ld.global.u32 	%r10, [%rd10];
	add.s64 	%rd11, %rd3, %rd9;
	ld.global.u32 	%r11, [%rd11];
	add.s32 	%r12, %r11, %r10;
	add.s64 	%rd12, %rd4, %rd9;
	st.global.u32 	[%rd12], %r12;
	add.s32 	%r14, %r14, %r3;
	ld.global.u32 	%r13, [%rd1];
	setp.lt.s32 	%p2, %r14, %r13;
	@%p2 bra 	$L__BB0_2;
$L__BB0_3:
	ret;

}


// ===== COMPILED SASS (sm_100) =====

	.target	sm_100

	.elftype	@"ET_EXEC"


//--------------------- .note.nv.tkinfo           --------------------------
	.section	.note.nv.tkinfo,"",@"SHT_NOTE"
	.sectionflags	@"SHF_NOTE_NV_TKINFO"
	.tkinfo
        /*0018*/ 	.word	0x00000002
        /*0030*/ 	.string	""
        /*0030*/ 	.string	"ptxas"
        /*0030*/ 	.string	"Cuda compilation tools, release 13.0, V13.0.88"
        /*0030*/ 	.string	"Build cuda_13.0.r13.0/compiler.36424714_0"
        /*0030*/ 	.string	"-arch sm_100 -m 64 "



//--------------------- .note.nv.cuinfo           --------------------------
	.section	.note.nv.cuinfo,"",@"SHT_NOTE"
	.sectionflags	@"SHF_NOTE_NV_CUINFO"
        /*0018*/ 	.short	0x0002
        /*001a*/ 	.short	0x0064
        /*001c*/ 	.short	0x0082
	.zero		2


//--------------------- .nv.info                  --------------------------
	.section	.nv.info,"",@"SHT_CUDA_INFO"
	.align	4


	//----- nvinfo : EIATTR_REGCOUNT
	.align		4
        /*0000*/ 	.byte	0x04, 0x2f
        /*0002*/ 	.short	(.L_1 - .L_0)
	.align		4
.L_0:
        /*0004*/ 	.word	index@(_ZN13cuda_ros_node3addEPiS0_S0_S0_)
        /*0008*/ 	.word	0x00000012


	//----- nvinfo : EIATTR_FRAME_SIZE
	.align		4
.L_1:
        /*000c*/ 	.byte	0x04, 0x11
        /*000e*/ 	.short	(.L_3 - .L_2)
	.align		4
.L_2:
        /*0010*/ 	.word	index@(_ZN13cuda_ros_node3addEPiS0_S0_S0_)
        /*0014*/ 	.word	0x00000000


	//----- nvinfo : EIATTR_MIN_STACK_SIZE
	.align		4
.L_3:
        /*0018*/ 	.byte	0x04, 0x12
        /*001a*/ 	.short	(.L_5 - .L_4)
	.align		4
.L_4:
        /*001c*/ 	.word	index@(_ZN13cuda_ros_node3addEPiS0_S0_S0_)
        /*0020*/ 	.word	0x00000000
.L_5:


//--------------------- .nv.compat                --------------------------
	.section	.nv.compat,"",@"SHT_CUDA_COMPAT_INFO"
	.align	4
        /*0000*/ 	.byte	0x02, 0x09, 0x00, 0x00, 0x02, 0x02, 0x01, 0x00, 0x02, 0x05, 0x05, 0x00, 0x03, 0x07, 0x01, 0x01
        /*0010*/ 	.byte	0x02, 0x03, 0x00, 0x00, 0x02, 0x06, 0x01, 0x00, 0x04, 0x0b, 0x08, 0x00, 0x09, 0x00, 0x00, 0x00
        /*0020*/ 	.byte	0x00, 0x00, 0x00, 0x00


//--------------------- .nv.info._ZN13cuda_ros_node3addEPiS0_S0_S0_ --------------------------
	.section	.nv.info._ZN13cuda_ros_node3addEPiS0_S0_S0_,"",@"SHT_CUDA_INFO"
	.sectionflags	@""
	.align	4


	//----- nvinfo : EIATTR_CUDA_API_VERSION
	.align		4
        /*0000*/ 	.byte	0x04, 0x37
        /*0002*/ 	.short	(.L_7 - .L_6)
.L_6:
        /*0004*/ 	.word	0x00000082


	//----- nvinfo : EIATTR_KPARAM_INFO
	.align		4
.L_7:
        /*0008*/ 	.byte	0x04, 0x17
        /*000a*/ 	.short	(.L_9 - .L_8)
.L_8:
        /*000c*/ 	.word	0x00000000
        /*0010*/ 	.short	0x0003
        /*0012*/ 	.short	0x0018
        /*0014*/ 	.byte	0x00, 0xf5, 0x21, 0x00


	//----- nvinfo : EIATTR_KPARAM_INFO
	.align		4
.L_9:
        /*0018*/ 	.byte	0x04, 0x17
        /*001a*/ 	.short	(.L_11 - .L_10)
.L_10:
        /*001c*/ 	.word	0x00000000
        /*0020*/ 	.short	0x0002
        /*0022*/ 	.short	0x0010
        /*0024*/ 	.byte	0x00, 0xf5, 0x21, 0x00


	//----- nvinfo : EIATTR_KPARAM_INFO
	.align		4
.L_11:
        /*0028*/ 	.byte	0x04, 0x17
        /*002a*/ 	.short	(.L_13 - .L_12)
.L_12:
        /*002c*/ 	.word	0x00000000
        /*0030*/ 	.short	0x0001
        /*0032*/ 	.short	0x0008
        /*0034*/ 	.byte	0x00, 0xf5, 0x21, 0x00


	//----- nvinfo : EIATTR_KPARAM_INFO
	.align		4
.L_13:
        /*0038*/ 	.byte	0x04, 0x17
        /*003a*/ 	.short	(.L_15 - .L_14)
.L_14:
        /*003c*/ 	.word	0x00000000
        /*0040*/ 	.short	0x0000
        /*0042*/ 	.short	0x0000
        /*0044*/ 	.byte	0x00, 0xf5, 0x21, 0x00


	//----- nvinfo : EIATTR_SPARSE_MMA_MASK
	.align		4
.L_15:
        /*0048*/ 	.byte	0x03, 0x50
        /*004a*/ 	.short	0x0000


	//----- nvinfo : EIATTR_MAXREG_COUNT
	.align		4
        /*004c*/ 	.byte	0x03, 0x1b
        /*004e*/ 	.short	0x00ff


	//----- nvinfo : EIATTR_MERCURY_ISA_VERSION
	.align		4
        /*0050*/ 	.byte	0x03, 0x5f
        /*0052*/ 	.short	0x0101


	//----- nvinfo : EIATTR_VRC_CTA_INIT_COUNT
	.align		4
        /*0054*/ 	.byte	0x02, 0x4a
	.zero		1
	.zero		1


	//----- nvinfo : EIATTR_EXIT_INSTR_OFFSETS
	.align		4
        /*0058*/ 	.byte	0x04, 0x1c
        /*005a*/ 	.short	(.L_17 - .L_16)


	//   ....[0]....
.L_16:
        /*005c*/ 	.word	0x00000090


	//   ....[1]....
        /*0060*/ 	.word	0x000001a0


	//----- nvinfo : EIATTR_CRS_STACK_SIZE
	.align		4
.L_17:
        /*0064*/ 	.byte	0x04, 0x1e
        /*0066*/ 	.short	(.L_19 - .L_18)
.L_18:
        /*0068*/ 	.word	0x00000000


	//----- nvinfo : EIATTR_CBANK_PARAM_SIZE
	.align		4
.L_19:
        /*006c*/ 	.byte	0x03, 0x19
        /*006e*/ 	.short	0x0020


	//----- nvinfo : EIATTR_PARAM_CBANK
	.align		4
        /*0070*/ 	.byte	0x04, 0x0a
        /*0072*/ 	.short	(.L_21 - .L_20)
	.align		4
.L_20:
        /*0074*/ 	.word	index@(.nv.constant0._ZN13cuda_ros_node3addEPiS0_S0_S0_)
        /*0078*/ 	.short	0x0380
        /*007a*/ 	.short	0x0020


	//----- nvinfo : EIATTR_SW_WAR
	.align		4
.L_21:
        /*007c*/ 	.byte	0x04, 0x36
        /*007e*/ 	.short	(.L_23 - .L_22)
.L_22:
        /*0080*/ 	.word	0x00000008
.L_23:


//--------------------- .nv.callgraph             --------------------------
	.section	.nv.callgraph,"",@"SHT_CUDA_CALLGRAPH"
	.align	4
	.sectionentsize	8
	.align		4
        /*0000*/ 	.word	0x00000000
	.align		4
        /*0004*/ 	.word	0xffffffff
	.align		4
        /*0008*/ 	.word	0x00000000
	.align		4
        /*000c*/ 	.word	0xfffffffe
	.align		4
        /*0010*/ 	.word	0x00000000
	.align		4
        /*0014*/ 	.word	0xfffffffd
	.align		4
        /*0018*/ 	.word	0x00000000
	.align		4
        /*001c*/ 	.word	0xfffffffc


//--------------------- .text._ZN13cuda_ros_node3addEPiS0_S0_S0_ --------------------------
	.section	.text._ZN13cuda_ros_node3addEPiS0_S0_S0_,"ax",@progbits
	.align	128
        .global         _ZN13cuda_ros_node3addEPiS0_S0_S0_
        .type           _ZN13cuda_ros_node3addEPiS0_S0_S0_,@function
        .size           _ZN13cuda_ros_node3addEPiS0_S0_S0_,(.L_x_2 - _ZN13cuda_ros_node3addEPiS0_S0_S0_)
        .other          _ZN13cuda_ros_node3addEPiS0_S0_S0_,@"STO_CUDA_ENTRY STV_DEFAULT"
_ZN13cuda_ros_node3addEPiS0_S0_S0_:
.text._ZN13cuda_ros_node3addEPiS0_S0_S0_:
[----:B------:R-:W-:Y:S08]  /*0000*/  LDC R1, c[0x0][0x37c] ;  /* 0x0000df00ff017b82 */ /* 0x000ff00000000800 */
[----:B------:R-:W0:Y:S01]  /*0010*/  LDC.64 R2, c[0x0][0x398] ;  /* 0x0000e600ff027b82 */ /* 0x000e220000000a00 */
[----:B------:R-:W0:Y:S02]  /*0020*/  LDCU.64 UR4, c[0x0][0x358] ;  /* 0x00006b00ff0477ac */ /* 0x000e240008000a00 */
[----:B0-----:R-:W2:Y:S05]  /*0030*/  LDG.E R5, desc[UR4][R2.64] ;  /* 0x0000000402057981 */ /* 0x001eaa000c1e1900 */
[----:B------:R-:W0:Y:S01]  /*0040*/  S2UR UR6, SR_CTAID.X ;  /* 0x00000000000679c3 */ /* 0x000e220000002500 */
[----:B------:R-:W0:Y:S07]  /*0050*/  S2R R0, SR_TID.X ;  /* 0x0000000000007919 */ /* 0x000e2e0000002100 */
[----:B------:R-:W0:Y:S02]  /*0060*/  LDC R11, c[0x0][0x360] ;  /* 0x0000d800ff0b7b82 */ /* 0x000e240000000800 */
[----:B0-----:R-:W-:-:S05]  /*0070*/  IMAD R0, R11, UR6, R0 ;  /* 0x000000060b007c24 */ /* 0x001fca000f8e0200 */
[----:B--2---:R-:W-:-:S13]  /*0080*/  ISETP.GE.AND P0, PT, R0, R5, PT ;  /* 0x000000050000720c */ /* 0x004fda0003f06270 */
[----:B------:R-:W-:Y:S05]  /*0090*/  @P0 EXIT ;  /* 0x000000000000094d */ /* 0x000fea0003800000 */
[----:B------:R-:W0:Y:S02]  /*00a0*/  LDCU UR6, c[0x0][0x370] ;  /* 0x00006e00ff0677ac */ /* 0x000e240008000800 */
[----:B0-----:R-:W-:-:S07]  /*00b0*/  IMAD R11, R11, UR6, RZ ;  /* 0x000000060b0b7c24 */ /* 0x001fce000f8e02ff */
.L_x_0:
[----:B------:R-:W0:Y:S08]  /*00c0*/  LDC.64 R4, c[0x0][0x380] ;  /* 0x0000e000ff047b82 */ /* 0x000e300000000a00 */
[----:B------:R-:W1:Y:S08]  /*00d0*/  LDC.64 R6, c[0x0][0x388] ;  /* 0x0000e200ff067b82 */ /* 0x000e700000000a00 */
[----:B------:R-:W2:Y:S01]  /*00e0*/  LDC.64 R8, c[0x0][0x390] ;  /* 0x0000e400ff087b82 */ /* 0x000ea20000000a00 */
[----:B0-----:R-:W-:-:S06]  /*00f0*/  IMAD.WIDE R4, R0, 0x4, R4 ;  /* 0x0000000400047825 */ /* 0x001fcc00078e0204 */
[----:B------:R-:W3:Y:S01]  /*0100*/  LDG.E R4, desc[UR4][R4.64] ;  /* 0x0000000404047981 */ /* 0x000ee2000c1e1900 */
[----:B-1----:R-:W-:-:S06]  /*0110*/  IMAD.WIDE R6, R0, 0x4, R6 ;  /* 0x0000000400067825 */ /* 0x002fcc00078e0206 */
[----:B------:R-:W3:Y:S01]  /*0120*/  LDG.E R7, desc[UR4][R6.64] ;  /* 0x0000000406077981 */ /* 0x000ee2000c1e1900 */
[----:B--2---:R-:W-:Y:S01]  /*0130*/  IMAD.WIDE R8, R0, 0x4, R8 ;  /* 0x0000000400087825 */ /* 0x004fe200078e0208 */
[----:B---3--:R-:W-:-:S05]  /*0140*/  IADD3 R13, PT, PT, R4, R7, RZ ;  /* 0x00000007040d7210 */ /* 0x008fca0007ffe0ff */
[----:B------:R0:W-:Y:S04]  /*0150*/  STG.E desc[UR4][R8.64], R13 ;  /* 0x0000000d08007986 */ /* 0x0001e8000c101904 */
[----:B------:R-:W2:Y:S01]  /*0160*/  LDG.E R15, desc[UR4][R2.64] ;  /* 0x00000004020f7981 */ /* 0x000ea2000c1e1900 */
[----:B------:R-:W-:-:S04]  /*0170*/  IADD3 R0, PT, PT, R11, R0, RZ ;  /* 0x000000000b007210 */ /* 0x000fc80007ffe0ff */
[----:B--2---:R-:W-:-:S13]  /*0180*/  ISETP.GE.AND P0, PT, R0, R15, PT ;  /* 0x0000000f0000720c */ /* 0x004fda0003f06270 */
[----:B0-----:R-:W-:Y:S05]  /*0190*/  @!P0 BRA `(.L_x_0) ;  /* 0xfffffffc00c88947 */ /* 0x001fea000383ffff */
[----:B------:R-:W-:Y:S05]  /*01a0*/  EXIT ;  /* 0x000000000000794d */ /* 0x000fea0003800000 */
.L_x_1:
[----:B------:R-:W-:-:S00]  /*01b0*/  BRA `(.L_x_1) ;  /* 0xfffffffc00fc7947 */ /* 0x000fc0000383ffff */
[----:B------:R-:W-:-:S00]  /*01c0*/  NOP ;  /* 0x0000000000007918 */ /* 0x000fc00000000000 */
        /* <DEDUP_REMOVED lines=11> */
.L_x_2:


//--------------------- .nv.shared.reserved.0     --------------------------
	.section	.nv.shared.reserved.0,"aw",@nobits
	.weak		__nv_reservedSMEM_offset_0_alias
	.size		__nv_reservedSMEM_offset_0_alias, 0, 64
	.other		__nv_reservedSMEM_offset_0_alias,@"STO_CUDA_RESERVED_SHARED STV_DEFAULT"
__nv_reservedSMEM_offset_0_alias:
	.zero		0
	.zero		64


//--------------------- .nv.constant0._ZN13cuda_ros_node3addEPiS0_S0_S0_ --------------------------
	.section	.nv.constant0._ZN13cuda_ros_node3addEPiS0_S0_S0_,"a",@progbits
	.sectionflags	@""
	.align	4
.nv.constant0._ZN13cuda_ros_node3addEPiS0_S0_S0_:
	.zero		928


//--------------------- SYMBOLS --------------------------

	.type		.nv.reservedSmem.offset0,@object
	.size		.nv.reservedSmem.offset0,0x4
